	.headerflags	@"EF_CUDA_TEXMODE_UNIFIED EF_CUDA_64BIT_ADDRESS EF_CUDA_ACCELERATORS EF_CUDA_SM90 EF_CUDA_VIRTUAL_SM(EF_CUDA_SM90)"
	.elftype	@"ET_EXEC"


//--------------------- .nv.info                  --------------------------
	.section	.nv.info,"",@"SHT_CUDA_INFO"
	.align	4


	//----- nvinfo : EIATTR_REGCOUNT
	.align		4
        /*0000*/ 	.byte	0x04, 0x2f
        /*0002*/ 	.short	(.L_3 - .L_2)
	.align		4
.L_2:
        /*0004*/ 	.word	index@(triton_poi_fused__native_batch_norm_legit_no_training_relu_12)
        /*0008*/ 	.word	0x00000016


	//----- nvinfo : EIATTR_MIN_STACK_SIZE
	.align		4
.L_3:
        /*000c*/ 	.byte	0x04, 0x12
        /*000e*/ 	.short	(.L_5 - .L_4)
	.align		4
.L_4:
        /*0010*/ 	.word	index@(triton_poi_fused__native_batch_norm_legit_no_training_relu_12)
        /*0014*/ 	.word	0x00000000


	//----- nvinfo : EIATTR_FRAME_SIZE
	.align		4
.L_5:
        /*0018*/ 	.byte	0x04, 0x11
        /*001a*/ 	.short	(.L_7 - .L_6)
	.align		4
.L_6:
        /*001c*/ 	.word	index@(triton_poi_fused__native_batch_norm_legit_no_training_relu_12)
        /*0020*/ 	.word	0x00000000


	//----- nvinfo : EIATTR_MIN_STACK_SIZE
	.align		4
.L_7:
        /*0024*/ 	.byte	0x04, 0x12
        /*0026*/ 	.short	(.L_9 - .L_8)
	.align		4
.L_8:
        /*0028*/ 	.word	index@(triton_poi_fused__native_batch_norm_legit_no_training_relu_12)
        /*002c*/ 	.word	0x00000000
.L_9:


//--------------------- .nv.info.triton_poi_fused__native_batch_norm_legit_no_training_relu_12 --------------------------
	.section	.nv.info.triton_poi_fused__native_batch_norm_legit_no_training_relu_12,"",@"SHT_CUDA_INFO"
	.sectionflags	@""
	.align	4


	//----- nvinfo : EIATTR_CUDA_API_VERSION
	.align		4
        /*0000*/ 	.byte	0x04, 0x37
        /*0002*/ 	.short	(.L_11 - .L_10)
.L_10:
        /*0004*/ 	.word	0x0000007c


	//----- nvinfo : EIATTR_KPARAM_INFO
	.align		4
.L_11:
        /*0008*/ 	.byte	0x04, 0x17
        /*000a*/ 	.short	(.L_13 - .L_12)
.L_12:
        /*000c*/ 	.word	0x00000000
        /*0010*/ 	.short	0x0006
        /*0012*/ 	.short	0x0030
        /*0014*/ 	.byte	0x00, 0xf0, 0x11, 0x00


	//----- nvinfo : EIATTR_KPARAM_INFO
	.align		4
.L_13:
        /*0018*/ 	.byte	0x04, 0x17
        /*001a*/ 	.short	(.L_15 - .L_14)
.L_14:
        /*001c*/ 	.word	0x00000000
        /*0020*/ 	.short	0x0005
        /*0022*/ 	.short	0x0028
        /*0024*/ 	.byte	0x00, 0xf4, 0x21, 0x00


	//----- nvinfo : EIATTR_KPARAM_INFO
	.align		4
.L_15:
        /*0028*/ 	.byte	0x04, 0x17
        /*002a*/ 	.short	(.L_17 - .L_16)
.L_16:
        /*002c*/ 	.word	0x00000000
        /*0030*/ 	.short	0x0004
        /*0032*/ 	.short	0x0020
        /*0034*/ 	.byte	0x00, 0xf4, 0x21, 0x00


	//----- nvinfo : EIATTR_KPARAM_INFO
	.align		4
.L_17:
        /*0038*/ 	.byte	0x04, 0x17
        /*003a*/ 	.short	(.L_19 - .L_18)
.L_18:
        /*003c*/ 	.word	0x00000000
        /*0040*/ 	.short	0x0003
        /*0042*/ 	.short	0x0018
        /*0044*/ 	.byte	0x00, 0xf4, 0x21, 0x00


	//----- nvinfo : EIATTR_KPARAM_INFO
	.align		4
.L_19:
        /*0048*/ 	.byte	0x04, 0x17
        /*004a*/ 	.short	(.L_21 - .L_20)
.L_20:
        /*004c*/ 	.word	0x00000000
        /*0050*/ 	.short	0x0002
        /*0052*/ 	.short	0x0010
        /*0054*/ 	.byte	0x00, 0xf4, 0x21, 0x00


	//----- nvinfo : EIATTR_KPARAM_INFO
	.align		4
.L_21:
        /*0058*/ 	.byte	0x04, 0x17
        /*005a*/ 	.short	(.L_23 - .L_22)
.L_22:
        /*005c*/ 	.word	0x00000000
        /*0060*/ 	.short	0x0001
        /*0062*/ 	.short	0x0008
        /*0064*/ 	.byte	0x00, 0xf4, 0x21, 0x00


	//----- nvinfo : EIATTR_KPARAM_INFO
	.align		4
.L_23:
        /*0068*/ 	.byte	0x04, 0x17
        /*006a*/ 	.short	(.L_25 - .L_24)
.L_24:
        /*006c*/ 	.word	0x00000000
        /*0070*/ 	.short	0x0000
        /*0072*/ 	.short	0x0000
        /*0074*/ 	.byte	0x00, 0xf4, 0x21, 0x00


	//----- nvinfo : EIATTR_SPARSE_MMA_MASK
	.align		4
.L_25:
        /*0078*/ 	.byte	0x03, 0x50
        /*007a*/ 	.short	0x0000


	//----- nvinfo : EIATTR_MAXREG_COUNT
	.align		4
        /*007c*/ 	.byte	0x03, 0x1b
        /*007e*/ 	.short	0x00ff


	//----- nvinfo : EIATTR_EXIT_INSTR_OFFSETS
	.align		4
        /*0080*/ 	.byte	0x04, 0x1c
        /*0082*/ 	.short	(.L_27 - .L_26)


	//   ....[0]....
.L_26:
        /*0084*/ 	.word	0x00000410


	//   ....[1]....
        /*0088*/ 	.word	0x00000430


	//----- nvinfo : EIATTR_REQNTID
	.align		4
.L_27:
        /*008c*/ 	.byte	0x04, 0x10
        /*008e*/ 	.short	(.L_29 - .L_28)
.L_28:
        /*0090*/ 	.word	0x00000080
        /*0094*/ 	.word	0x00000001
        /*0098*/ 	.word	0x00000001


	//----- nvinfo : EIATTR_CBANK_PARAM_SIZE
	.align		4
.L_29:
        /*009c*/ 	.byte	0x03, 0x19
        /*009e*/ 	.short	0x0034


	//----- nvinfo : EIATTR_PARAM_CBANK
	.align		4
        /*00a0*/ 	.byte	0x04, 0x0a
        /*00a2*/ 	.short	(.L_31 - .L_30)
	.align		4
.L_30:
        /*00a4*/ 	.word	index@(.nv.constant0.triton_poi_fused__native_batch_norm_legit_no_training_relu_12)
        /*00a8*/ 	.short	0x0210
        /*00aa*/ 	.short	0x0034


	//----- nvinfo : EIATTR_SW_WAR
	.align		4
.L_31:
        /*00ac*/ 	.byte	0x04, 0x36
        /*00ae*/ 	.short	(.L_33 - .L_32)
.L_32:
        /*00b0*/ 	.word	0x00000008
.L_33:


//--------------------- .nv.callgraph             --------------------------
	.section	.nv.callgraph,"",@"SHT_CUDA_CALLGRAPH"
	.align	4
	.sectionentsize	8
	.align		4
        /*0000*/ 	.word	0x00000000
	.align		4
        /*0004*/ 	.word	0xffffffff
	.align		4
        /*0008*/ 	.word	0x00000000
	.align		4
        /*000c*/ 	.word	0xfffffffe
	.align		4
        /*0010*/ 	.word	0x00000000
	.align		4
        /*0014*/ 	.word	0xfffffffd
	.align		4
        /*0018*/ 	.word	0x00000000
	.align		4
        /*001c*/ 	.word	0xfffffffc


//--------------------- .nv.constant4             --------------------------
	.section	.nv.constant4,"a",@progbits
	.align	8
	.align		8
.nv.constant4:
        /*0000*/ 	.dword	_$_str
	.align		8
        /*0008*/ 	.dword	_$_str_$_2


//--------------------- .text.triton_poi_fused__native_batch_norm_legit_no_training_relu_12 --------------------------
	.section	.text.triton_poi_fused__native_batch_norm_legit_no_training_relu_12,"ax",@progbits
	.align	128
        .global         triton_poi_fused__native_batch_norm_legit_no_training_relu_12
        .type           triton_poi_fused__native_batch_norm_legit_no_training_relu_12,@function
        .size           triton_poi_fused__native_batch_norm_legit_no_training_relu_12,(.L_x_1 - triton_poi_fused__native_batch_norm_legit_no_training_relu_12)
        .other          triton_poi_fused__native_batch_norm_legit_no_training_relu_12,@"STO_CUDA_ENTRY STV_DEFAULT"
triton_poi_fused__native_batch_norm_legit_no_training_relu_12:
.text.triton_poi_fused__native_batch_norm_legit_no_training_relu_12:
[----:B------:R-:W0:Y:S01]  /*0000*/  LDC R1, c[0x0][0x28] ;  /* 0x00000a00ff017b82 */ /* 0x000e220000000800 */
[----:B------:R-:W1:Y:S07]  /*0010*/  S2R R0, SR_TID.X ;  /* 0x0000000000007919 */ /* 0x000e6e0000002100 */
[----:B------:R-:W2:Y:S01]  /*0020*/  LDC.64 R8, c[0x0][0x220] ;  /* 0x00008800ff087b82 */ /* 0x000ea20000000a00 */
[----:B------:R-:W-:Y:S01]  /*0030*/  ULDC.64 UR4, c[0x0][0x208] ;  /* 0x0000820000047ab9 */ /* 0x000fe20000000a00 */
[----:B------:R-:W3:Y:S06]  /*0040*/  S2R R3, SR_CTAID.X ;  /* 0x0000000000037919 */ /* 0x000eec0000002500 */
[----:B------:R-:W4:Y:S08]  /*0050*/  LDC.64 R12, c[0x0][0x210] ;  /* 0x00008400ff0c7b82 */ /* 0x000f300000000a00 */
[----:B------:R-:W5:Y:S08]  /*0060*/  LDC.64 R14, c[0x0][0x218] ;  /* 0x00008600ff0e7b82 */ /* 0x000f700000000a00 */
[----:B------:R-:W5:Y:S01]  /*0070*/  LDC.64 R16, c[0x0][0x228] ;  /* 0x00008a00ff107b82 */ /* 0x000f620000000a00 */
[----:B-1----:R-:W-:-:S07]  /*0080*/  SHF.L.U32 R0, R0, 0x1, RZ ;  /* 0x0000000100007819 */ /* 0x002fce00000006ff */
[----:B------:R-:W1:Y:S01]  /*0090*/  LDC.64 R18, c[0x0][0x230] ;  /* 0x00008c00ff127b82 */ /* 0x000e620000000a00 */
[----:B------:R-:W-:-:S04]  /*00a0*/  LOP3.LUT R0, R0, 0xfe, RZ, 0xc0, !PT ;  /* 0x000000fe00007812 */ /* 0x000fc800078ec0ff */
[----:B---3--:R-:W-:-:S04]  /*00b0*/  LEA R0, R3, R0, 0x8 ;  /* 0x0000000003007211 */ /* 0x008fc800078e40ff */
[C---:B------:R-:W-:Y:S01]  /*00c0*/  ISETP.GE.AND P0, PT, R0.reuse, 0x1800, PT ;  /* 0x000018000000780c */ /* 0x040fe20003f06270 */
[----:B------:R-:W-:-:S05]  /*00d0*/  IMAD.HI R2, R0, 0x2aaaaaab, RZ ;  /* 0x2aaaaaab00027827 */ /* 0x000fca00078e02ff */
[----:B------:R-:W-:-:S04]  /*00e0*/  SHF.R.U32.HI R3, RZ, 0x1f, R2 ;  /* 0x0000001fff037819 */ /* 0x000fc80000011602 */
[----:B------:R-:W-:-:S05]  /*00f0*/  LEA.HI R3, R2, R3, RZ, 0x1c ;  /* 0x0000000302037211 */ /* 0x000fca00078fe0ff */
[----:B------:R-:W-:Y:S01]  /*0100*/  IMAD R11, R3, -0x60, R0 ;  /* 0xffffffa0030b7824 */ /* 0x000fe200078e0200 */
[----:B------:R-:W-:-:S03]  /*0110*/  CS2R R2, SRZ ;  /* 0x0000000000027805 */ /* 0x000fc6000001ff00 */
[----:B--2---:R-:W-:-:S05]  /*0120*/  IMAD.WIDE R8, R11, 0x4, R8 ;  /* 0x000000040b087825 */ /* 0x004fca00078e0208 */
[----:B------:R2:W3:Y:S01]  /*0130*/  @!P0 LDG.E.EL.64 R2, desc[UR4][R8.64] ;  /* 0x0000000408028981 */ /* 0x0004e2000c2e1b00 */
[----:B------:R-:W-:Y:S02]  /*0140*/  CS2R R4, SRZ ;  /* 0x0000000000047805 */ /* 0x000fe4000001ff00 */
[----:B------:R-:W-:Y:S01]  /*0150*/  CS2R R6, SRZ ;  /* 0x0000000000067805 */ /* 0x000fe2000001ff00 */
[----:B----4-:R-:W-:-:S04]  /*0160*/  IMAD.WIDE R12, R0, 0x4, R12 ;  /* 0x00000004000c7825 */ /* 0x010fc800078e020c */
[C---:B-----5:R-:W-:Y:S01]  /*0170*/  IMAD.WIDE R14, R11.reuse, 0x4, R14 ;  /* 0x000000040b0e7825 */ /* 0x060fe200078e020e */
[----:B------:R-:W4:Y:S01]  /*0180*/  @!P0 LDG.E.64 R4, desc[UR4][R12.64] ;  /* 0x000000040c048981 */ /* 0x000f22000c1e1b00 */
[----:B--2---:R-:W-:Y:S02]  /*0190*/  CS2R R8, SRZ ;  /* 0x0000000000087805 */ /* 0x004fe4000001ff00 */
[C---:B0-----:R-:W-:Y:S01]  /*01a0*/  IMAD.WIDE R16, R11.reuse, 0x4, R16 ;  /* 0x000000040b107825 */ /* 0x041fe200078e0210 */
[----:B------:R0:W4:Y:S03]  /*01b0*/  @!P0 LDG.E.EL.64 R6, desc[UR4][R14.64] ;  /* 0x000000040e068981 */ /* 0x000126000c2e1b00 */
[----:B-1----:R-:W-:Y:S01]  /*01c0*/  IMAD.WIDE R18, R11, 0x4, R18 ;  /* 0x000000040b127825 */ /* 0x002fe200078e0212 */
[----:B------:R-:W-:-:S04]  /*01d0*/  CS2R R10, SRZ ;  /* 0x00000000000a7805 */ /* 0x000fc8000001ff00 */
[----:B------:R-:W2:Y:S04]  /*01e0*/  @!P0 LDG.E.EL.64 R8, desc[UR4][R18.64] ;  /* 0x0000000412088981 */ /* 0x000ea8000c2e1b00 */
[----:B------:R-:W2:Y:S01]  /*01f0*/  @!P0 LDG.E.EL.64 R10, desc[UR4][R16.64] ;  /* 0x00000004100a8981 */ /* 0x000ea2000c2e1b00 */
[----:B0-----:R-:W-:Y:S01]  /*0200*/  HFMA2.MMA R14, -RZ, RZ, 1.625, 0 ;  /* 0x3e800000ff0e7435 */ /* 0x001fe200000001ff */
[----:B---3--:R-:W-:Y:S01]  /*0210*/  FADD R2, R2, 9.9999997473787516356e-06 ;  /* 0x3727c5ac02027421 */ /* 0x008fe20000000000 */
[----:B------:R-:W-:-:S03]  /*0220*/  FADD R3, R3, 9.9999997473787516356e-06 ;  /* 0x3727c5ac03037421 */ /* 0x000fc60000000000 */
[----:B------:R-:W0:Y:S08]  /*0230*/  MUFU.SQRT R12, R2 ;  /* 0x00000002000c7308 */ /* 0x000e300000002000 */
[----:B------:R1:W3:Y:S01]  /*0240*/  MUFU.SQRT R13, R3 ;  /* 0x00000003000d7308 */ /* 0x0002e20000002000 */
[C---:B0-----:R-:W-:Y:S02]  /*0250*/  FSETP.GT.AND P1, PT, R12.reuse, 8.50705917302346158658e+37, PT ;  /* 0x7e8000000c00780b */ /* 0x041fe40003f24000 */
[----:B------:R-:W-:Y:S01]  /*0260*/  FSETP.GEU.AND P3, PT, R12, 1.175494350822287508e-38, PT ;  /* 0x008000000c00780b */ /* 0x000fe20003f6e000 */
[----:B-1----:R-:W0:Y:S01]  /*0270*/  LDC.64 R2, c[0x0][0x238] ;  /* 0x00008e00ff027b82 */ /* 0x002e220000000a00 */
[----:B---3--:R-:W-:-:S02]  /*0280*/  FSETP.GT.AND P2, PT, R13, 8.50705917302346158658e+37, PT ;  /* 0x7e8000000d00780b */ /* 0x008fc40003f44000 */
[----:B------:R-:W-:-:S07]  /*0290*/  FSETP.GEU.AND P4, PT, R13, 1.175494350822287508e-38, PT ;  /* 0x008000000d00780b */ /* 0x000fce0003f8e000 */
[----:B------:R-:W-:-:S04]  /*02a0*/  @P1 FMUL R12, R12, 0.25 ;  /* 0x3e8000000c0c1820 */ /* 0x000fc80000400000 */
[----:B------:R-:W-:Y:S01]  /*02b0*/  @!P3 FMUL R12, R12, 16777216 ;  /* 0x4b8000000c0cb820 */ /* 0x000fe20000400000 */
[----:B------:R-:W-:-:S04]  /*02c0*/  @P2 FMUL R13, R13, 0.25 ;  /* 0x3e8000000d0d2820 */ /* 0x000fc80000400000 */
[----:B------:R-:W-:Y:S01]  /*02d0*/  @!P4 FMUL R13, R13, 16777216 ;  /* 0x4b8000000d0dc820 */ /* 0x000fe20000400000 */
[----:B------:R-:W1:Y:S01]  /*02e0*/  MUFU.RCP R12, R12 ;  /* 0x0000000c000c7308 */ /* 0x000e620000001000 */
[----:B------:R-:W-:-:S07]  /*02f0*/  FSEL R15, R14, 1, P1 ;  /* 0x3f8000000e0f7808 */ /* 0x000fce0000800000 */
[----:B------:R-:W3:Y:S01]  /*0300*/  MUFU.RCP R13, R13 ;  /* 0x0000000d000d7308 */ /* 0x000ee20000001000 */
[----:B------:R-:W-:Y:S01]  /*0310*/  FSEL R14, R14, 1, P2 ;  /* 0x3f8000000e0e7808 */ /* 0x000fe20001000000 */
[----:B------:R-:W-:-:S04]  /*0320*/  @!P3 FMUL R15, R15, 16777216 ;  /* 0x4b8000000f0fb820 */ /* 0x000fc80000400000 */
[----:B------:R-:W-:Y:S01]  /*0330*/  @!P4 FMUL R14, R14, 16777216 ;  /* 0x4b8000000e0ec820 */ /* 0x000fe20000400000 */
[----:B----4-:R-:W-:Y:S01]  /*0340*/  FADD R5, -R7, R5 ;  /* 0x0000000507057221 */ /* 0x010fe20000000100 */
[----:B------:R-:W-:Y:S01]  /*0350*/  FADD R4, -R6, R4 ;  /* 0x0000000406047221 */ /* 0x000fe20000000100 */
[----:B-1----:R-:W-:Y:S01]  /*0360*/  FMUL R15, R12, R15 ;  /* 0x0000000f0c0f7220 */ /* 0x002fe20000400000 */
[----:B---3--:R-:W-:-:S03]  /*0370*/  FMUL R14, R13, R14 ;  /* 0x0000000e0d0e7220 */ /* 0x008fc60000400000 */
[----:B------:R-:W-:Y:S01]  /*0380*/  FMUL R15, R4, R15 ;  /* 0x0000000f040f7220 */ /* 0x000fe20000400000 */
[----:B------:R-:W-:-:S03]  /*0390*/  FMUL R14, R5, R14 ;  /* 0x0000000e050e7220 */ /* 0x000fc60000400000 */
[----:B--2---:R-:W-:Y:S01]  /*03a0*/  FFMA R8, R15, R10, R8 ;  /* 0x0000000a0f087223 */ /* 0x004fe20000000008 */
[----:B------:R-:W-:-:S04]  /*03b0*/  FFMA R9, R14, R11, R9 ;  /* 0x0000000b0e097223 */ /* 0x000fc80000000009 */
[----:B------:R-:W-:Y:S02]  /*03c0*/  FSETP.GEU.AND P1, PT, R8, RZ, PT ;  /* 0x000000ff0800720b */ /* 0x000fe40003f2e000 */
[C---:B------:R-:W-:Y:S01]  /*03d0*/  FSETP.GEU.AND P2, PT, R9.reuse, RZ, PT ;  /* 0x000000ff0900720b */ /* 0x040fe20003f4e000 */
[----:B0-----:R-:W-:Y:S01]  /*03e0*/  IMAD.WIDE R2, R0, 0x4, R2 ;  /* 0x0000000400027825 */ /* 0x001fe200078e0202 */
[----:B------:R-:W-:Y:S02]  /*03f0*/  FSEL R8, R8, RZ, P1 ;  /* 0x000000ff08087208 */ /* 0x000fe40000800000 */
[----:B------:R-:W-:Y:S01]  /*0400*/  FSEL R9, R9, RZ, P2 ;  /* 0x000000ff09097208 */ /* 0x000fe20001000000 */
[----:B------:R-:W-:Y:S08]  /*0410*/  @P0 EXIT ;  /* 0x000000000000094d */ /* 0x000ff00003800000 */
[----:B------:R-:W-:Y:S01]  /*0420*/  STG.E.64 desc[UR4][R2.64], R8 ;  /* 0x0000000802007986 */ /* 0x000fe2000c101b04 */
[----:B------:R-:W-:Y:S05]  /*0430*/  EXIT ;  /* 0x000000000000794d */ /* 0x000fea0003800000 */
.L_x_0:
[----:B------:R-:W-:-:S00]  /*0440*/  BRA `(.L_x_0) ;  /* 0xfffffffc00fc7947 */ /* 0x000fc0000383ffff */
[----:B------:R-:W-:-:S00]  /*0450*/  NOP ;  /* 0x0000000000007918 */ /* 0x000fc00000000000 */
        /* <DEDUP_REMOVED lines=10> */
.L_x_1:


//--------------------- .nv.global.init           --------------------------
	.section	.nv.global.init,"aw",@progbits
.nv.global.init:
	.type		_$_str,@object
	.size		_$_str,(_$_str_$_2 - _$_str)
_$_str:
        /*0000*/ 	.byte	0x5f, 0x5f, 0x43, 0x55, 0x44, 0x41, 0x5f, 0x46, 0x54, 0x5a, 0x00
	.type		_$_str_$_2,@object
	.size		_$_str_$_2,(.L_1 - _$_str_$_2)
_$_str_$_2:
        /*000b*/ 	.byte	0x5f, 0x5f, 0x43, 0x55, 0x44, 0x41, 0x5f, 0x50, 0x52, 0x45, 0x43, 0x5f, 0x53, 0x51, 0x52, 0x54
        /*001b*/ 	.byte	0x00
.L_1:


//--------------------- .nv.constant0.triton_poi_fused__native_batch_norm_legit_no_training_relu_12 --------------------------
	.section	.nv.constant0.triton_poi_fused__native_batch_norm_legit_no_training_relu_12,"a",@progbits
	.sectionflags	@""
	.align	4
.nv.constant0.triton_poi_fused__native_batch_norm_legit_no_training_relu_12:
	.zero		580
